//
// Generated by NVIDIA NVVM Compiler
//
// Compiler Build ID: CL-36424714
// Cuda compilation tools, release 13.0, V13.0.88
// Based on NVVM 20.0.0
//

.version 9.0
.target sm_100
.address_size 64

	// .globl	_Z9vectorMulPKfS0_Pfi

.visible .entry _Z9vectorMulPKfS0_Pfi(
	.param .u64 .ptr .align 1 _Z9vectorMulPKfS0_Pfi_param_0,
	.param .u64 .ptr .align 1 _Z9vectorMulPKfS0_Pfi_param_1,
	.param .u64 .ptr .align 1 _Z9vectorMulPKfS0_Pfi_param_2,
	.param .u32 _Z9vectorMulPKfS0_Pfi_param_3
)
{
	.reg .pred 	%p<2>;
	.reg .b32 	%r<6>;
	.reg .b32 	%f<4>;
	.reg .b64 	%rd<11>;

	ld.param.u64 	%rd1, [_Z9vectorMulPKfS0_Pfi_param_0];
	ld.param.u64 	%rd2, [_Z9vectorMulPKfS0_Pfi_param_1];
	ld.param.u64 	%rd3, [_Z9vectorMulPKfS0_Pfi_param_2];
	ld.param.u32 	%r2, [_Z9vectorMulPKfS0_Pfi_param_3];
	mov.u32 	%r3, %ntid.x;
	mov.u32 	%r4, %ctaid.x;
	mov.u32 	%r5, %tid.x;
	mad.lo.s32 	%r1, %r3, %r4, %r5;
	setp.ge.s32 	%p1, %r1, %r2;
	@%p1 bra 	$L__BB0_2;
	cvta.to.global.u64 	%rd4, %rd1;
	cvta.to.global.u64 	%rd5, %rd2;
	cvta.to.global.u64 	%rd6, %rd3;
	mul.wide.s32 	%rd7, %r1, 4;
	add.s64 	%rd8, %rd4, %rd7;
	ld.global.f32 	%f1, [%rd8];
	add.s64 	%rd9, %rd5, %rd7;
	ld.global.f32 	%f2, [%rd9];
	mul.f32 	%f3, %f1, %f2;
	add.s64 	%rd10, %rd6, %rd7;
	st.global.f32 	[%rd10], %f3;
$L__BB0_2:
	ret;

}


// ===== COMPILED SASS (sm_100) =====

	.target	sm_100

	.elftype	@"ET_EXEC"


//--------------------- .note.nv.tkinfo           --------------------------
	.section	.note.nv.tkinfo,"",@"SHT_NOTE"
	.sectionflags	@"SHF_NOTE_NV_TKINFO"
	.tkinfo
        /*0018*/ 	.word	0x00000002
        /*0030*/ 	.string	""
        /*0030*/ 	.string	"ptxas"
        /*0030*/ 	.string	"Cuda compilation tools, release 13.0, V13.0.88"
        /*0030*/ 	.string	"Build cuda_13.0.r13.0/compiler.36424714_0"
        /*0030*/ 	.string	"-arch sm_100 -m 64 "



//--------------------- .note.nv.cuinfo           --------------------------
	.section	.note.nv.cuinfo,"",@"SHT_NOTE"
	.sectionflags	@"SHF_NOTE_NV_CUINFO"
        /*0018*/ 	.short	0x0002
        /*001a*/ 	.short	0x0064
        /*001c*/ 	.short	0x0082
	.zero		2


//--------------------- .nv.info                  --------------------------
	.section	.nv.info,"",@"SHT_CUDA_INFO"
	.align	4


	//----- nvinfo : EIATTR_REGCOUNT
	.align		4
        /*0000*/ 	.byte	0x04, 0x2f
        /*0002*/ 	.short	(.L_1 - .L_0)
	.align		4
.L_0:
        /*0004*/ 	.word	index@(_Z9vectorMulPKfS0_Pfi)
        /*0008*/ 	.word	0x0000000c


	//----- nvinfo : EIATTR_FRAME_SIZE
	.align		4
.L_1:
        /*000c*/ 	.byte	0x04, 0x11
        /*000e*/ 	.short	(.L_3 - .L_2)
	.align		4
.L_2:
        /*0010*/ 	.word	index@(_Z9vectorMulPKfS0_Pfi)
        /*0014*/ 	.word	0x00000000


	//----- nvinfo : EIATTR_MIN_STACK_SIZE
	.align		4
.L_3:
        /*0018*/ 	.byte	0x04, 0x12
        /*001a*/ 	.short	(.L_5 - .L_4)
	.align		4
.L_4:
        /*001c*/ 	.word	index@(_Z9vectorMulPKfS0_Pfi)
        /*0020*/ 	.word	0x00000000
.L_5:


//--------------------- .nv.compat                --------------------------
	.section	.nv.compat,"",@"SHT_CUDA_COMPAT_INFO"
	.align	4
        /*0000*/ 	.byte	0x02, 0x09, 0x00, 0x00, 0x02, 0x02, 0x01, 0x00, 0x02, 0x05, 0x05, 0x00, 0x03, 0x07, 0x01, 0x01
        /*0010*/ 	.byte	0x02, 0x03, 0x00, 0x00, 0x02, 0x06, 0x01, 0x00, 0x04, 0x0b, 0x08, 0x00, 0x09, 0x00, 0x00, 0x00
        /*0020*/ 	.byte	0x00, 0x00, 0x00, 0x00


//--------------------- .nv.info._Z9vectorMulPKfS0_Pfi --------------------------
	.section	.nv.info._Z9vectorMulPKfS0_Pfi,"",@"SHT_CUDA_INFO"
	.sectionflags	@""
	.align	4


	//----- nvinfo : EIATTR_CUDA_API_VERSION
	.align		4
        /*0000*/ 	.byte	0x04, 0x37
        /*0002*/ 	.short	(.L_7 - .L_6)
.L_6:
        /*0004*/ 	.word	0x00000082


	//----- nvinfo : EIATTR_KPARAM_INFO
	.align		4
.L_7:
        /*0008*/ 	.byte	0x04, 0x17
        /*000a*/ 	.short	(.L_9 - .L_8)
.L_8:
        /*000c*/ 	.word	0x00000000
        /*0010*/ 	.short	0x0003
        /*0012*/ 	.short	0x0018
        /*0014*/ 	.byte	0x00, 0xf0, 0x11, 0x00


	//----- nvinfo : EIATTR_KPARAM_INFO
	.align		4
.L_9:
        /*0018*/ 	.byte	0x04, 0x17
        /*001a*/ 	.short	(.L_11 - .L_10)
.L_10:
        /*001c*/ 	.word	0x00000000
        /*0020*/ 	.short	0x0002
        /*0022*/ 	.short	0x0010
        /*0024*/ 	.byte	0x00, 0xf5, 0x21, 0x00


	//----- nvinfo : EIATTR_KPARAM_INFO
	.align		4
.L_11:
        /*0028*/ 	.byte	0x04, 0x17
        /*002a*/ 	.short	(.L_13 - .L_12)
.L_12:
        /*002c*/ 	.word	0x00000000
        /*0030*/ 	.short	0x0001
        /*0032*/ 	.short	0x0008
        /*0034*/ 	.byte	0x00, 0xf5, 0x21, 0x00


	//----- nvinfo : EIATTR_KPARAM_INFO
	.align		4
.L_13:
        /*0038*/ 	.byte	0x04, 0x17
        /*003a*/ 	.short	(.L_15 - .L_14)
.L_14:
        /*003c*/ 	.word	0x00000000
        /*0040*/ 	.short	0x0000
        /*0042*/ 	.short	0x0000
        /*0044*/ 	.byte	0x00, 0xf5, 0x21, 0x00


	//----- nvinfo : EIATTR_SPARSE_MMA_MASK
	.align		4
.L_15:
        /*0048*/ 	.byte	0x03, 0x50
        /*004a*/ 	.short	0x0000


	//----- nvinfo : EIATTR_MAXREG_COUNT
	.align		4
        /*004c*/ 	.byte	0x03, 0x1b
        /*004e*/ 	.short	0x00ff


	//----- nvinfo : EIATTR_MERCURY_ISA_VERSION
	.align		4
        /*0050*/ 	.byte	0x03, 0x5f
        /*0052*/ 	.short	0x0101


	//----- nvinfo : EIATTR_VRC_CTA_INIT_COUNT
	.align		4
        /*0054*/ 	.byte	0x02, 0x4a
	.zero		1
	.zero		1


	//----- nvinfo : EIATTR_EXIT_INSTR_OFFSETS
	.align		4
        /*0058*/ 	.byte	0x04, 0x1c
        /*005a*/ 	.short	(.L_17 - .L_16)


	//   ....[0]....
.L_16:
        /*005c*/ 	.word	0x00000070


	//   ....[1]....
        /*0060*/ 	.word	0x00000130


	//----- nvinfo : EIATTR_CBANK_PARAM_SIZE
	.align		4
.L_17:
        /*0064*/ 	.byte	0x03, 0x19
        /*0066*/ 	.short	0x001c


	//----- nvinfo : EIATTR_PARAM_CBANK
	.align		4
        /*0068*/ 	.byte	0x04, 0x0a
        /*006a*/ 	.short	(.L_19 - .L_18)
	.align		4
.L_18:
        /*006c*/ 	.word	index@(.nv.constant0._Z9vectorMulPKfS0_Pfi)
        /*0070*/ 	.short	0x0380
        /*0072*/ 	.short	0x001c


	//----- nvinfo : EIATTR_SW_WAR
	.align		4
.L_19:
        /*0074*/ 	.byte	0x04, 0x36
        /*0076*/ 	.short	(.L_21 - .L_20)
.L_20:
        /*0078*/ 	.word	0x00000008
.L_21:


//--------------------- .nv.callgraph             --------------------------
	.section	.nv.callgraph,"",@"SHT_CUDA_CALLGRAPH"
	.align	4
	.sectionentsize	8
	.align		4
        /*0000*/ 	.word	0x00000000
	.align		4
        /*0004*/ 	.word	0xffffffff
	.align		4
        /*0008*/ 	.word	0x00000000
	.align		4
        /*000c*/ 	.word	0xfffffffe
	.align		4
        /*0010*/ 	.word	0x00000000
	.align		4
        /*0014*/ 	.word	0xfffffffd
	.align		4
        /*0018*/ 	.word	0x00000000
	.align		4
        /*001c*/ 	.word	0xfffffffc


//--------------------- .text._Z9vectorMulPKfS0_Pfi --------------------------
	.section	.text._Z9vectorMulPKfS0_Pfi,"ax",@progbits
	.align	128
        .global         _Z9vectorMulPKfS0_Pfi
        .type           _Z9vectorMulPKfS0_Pfi,@function
        .size           _Z9vectorMulPKfS0_Pfi,(.L_x_1 - _Z9vectorMulPKfS0_Pfi)
        .other          _Z9vectorMulPKfS0_Pfi,@"STO_CUDA_ENTRY STV_DEFAULT"
_Z9vectorMulPKfS0_Pfi:
.text._Z9vectorMulPKfS0_Pfi:
[----:B------:R-:W-:Y:S01]  /*0000*/  LDC R1, c[0x0][0x37c] ;  /* 0x0000df00ff017b82 */ /* 0x000fe20000000800 */
[----:B------:R-:W0:Y:S01]  /*0010*/  S2R R9, SR_CTAID.X ;  /* 0x0000000000097919 */ /* 0x000e220000002500 */
[----:B------:R-:W0:Y:S01]  /*0020*/  LDCU UR4, c[0x0][0x360] ;  /* 0x00006c00ff0477ac */ /* 0x000e220008000800 */
[----:B------:R-:W0:Y:S01]  /*0030*/  S2R R0, SR_TID.X ;  /* 0x0000000000007919 */ /* 0x000e220000002100 */
[----:B------:R-:W1:Y:S01]  /*0040*/  LDCU UR5, c[0x0][0x398] ;  /* 0x00007300ff0577ac */ /* 0x000e620008000800 */
[----:B0-----:R-:W-:-:S05]  /*0050*/  IMAD R9, R9, UR4, R0 ;  /* 0x0000000409097c24 */ /* 0x001fca000f8e0200 */
[----:B-1----:R-:W-:-:S13]  /*0060*/  ISETP.GE.AND P0, PT, R9, UR5, PT ;  /* 0x0000000509007c0c */ /* 0x002fda000bf06270 */
[----:B------:R-:W-:Y:S05]  /*0070*/  @P0 EXIT ;  /* 0x000000000000094d */ /* 0x000fea0003800000 */
[----:B------:R-:W0:Y:S01]  /*0080*/  LDC.64 R2, c[0x0][0x380] ;  /* 0x0000e000ff027b82 */ /* 0x000e220000000a00 */
[----:B------:R-:W1:Y:S07]  /*0090*/  LDCU.64 UR4, c[0x0][0x358] ;  /* 0x00006b00ff0477ac */ /* 0x000e6e0008000a00 */
[----:B------:R-:W2:Y:S08]  /*00a0*/  LDC.64 R4, c[0x0][0x388] ;  /* 0x0000e200ff047b82 */ /* 0x000eb00000000a00 */
[----:B------:R-:W3:Y:S01]  /*00b0*/  LDC.64 R6, c[0x0][0x390] ;  /* 0x0000e400ff067b82 */ /* 0x000ee20000000a00 */
[----:B0-----:R-:W-:-:S06]  /*00c0*/  IMAD.WIDE R2, R9, 0x4, R2 ;  /* 0x0000000409027825 */ /* 0x001fcc00078e0202 */
[----:B-1----:R-:W4:Y:S01]  /*00d0*/  LDG.E R2, desc[UR4][R2.64] ;  /* 0x0000000402027981 */ /* 0x002f22000c1e1900 */
[----:B--2---:R-:W-:-:S06]  /*00e0*/  IMAD.WIDE R4, R9, 0x4, R4 ;  /* 0x0000000409047825 */ /* 0x004fcc00078e0204 */
[----:B------:R-:W4:Y:S01]  /*00f0*/  LDG.E R5, desc[UR4][R4.64] ;  /* 0x0000000404057981 */ /* 0x000f22000c1e1900 */
[----:B---3--:R-:W-:-:S04]  /*0100*/  IMAD.WIDE R6, R9, 0x4, R6 ;  /* 0x0000000409067825 */ /* 0x008fc800078e0206 */
[----:B----4-:R-:W-:-:S05]  /*0110*/  FMUL R9, R2, R5 ;  /* 0x0000000502097220 */ /* 0x010fca0000400000 */
[----:B------:R-:W-:Y:S01]  /*0120*/  STG.E desc[UR4][R6.64], R9 ;  /* 0x0000000906007986 */ /* 0x000fe2000c101904 */
[----:B------:R-:W-:Y:S05]  /*0130*/  EXIT ;  /* 0x000000000000794d */ /* 0x000fea0003800000 */
.L_x_0:
[----:B------:R-:W-:-:S00]  /*0140*/  BRA `(.L_x_0) ;  /* 0xfffffffc00fc7947 */ /* 0x000fc0000383ffff */
[----:B------:R-:W-:-:S00]  /*0150*/  NOP ;  /* 0x0000000000007918 */ /* 0x000fc00000000000 */
        /* <DEDUP_REMOVED lines=10> */
.L_x_1:


//--------------------- .nv.shared.reserved.0     --------------------------
	.section	.nv.shared.reserved.0,"aw",@nobits
	.weak		__nv_reservedSMEM_offset_0_alias
	.size		__nv_reservedSMEM_offset_0_alias, 0, 64
	.other		__nv_reservedSMEM_offset_0_alias,@"STO_CUDA_RESERVED_SHARED STV_DEFAULT"
__nv_reservedSMEM_offset_0_alias:
	.zero		0
	.zero		64


//--------------------- .nv.constant0._Z9vectorMulPKfS0_Pfi --------------------------
	.section	.nv.constant0._Z9vectorMulPKfS0_Pfi,"a",@progbits
	.sectionflags	@""
	.align	4
.nv.constant0._Z9vectorMulPKfS0_Pfi:
	.zero		924


//--------------------- SYMBOLS --------------------------

	.type		.nv.reservedSmem.offset0,@object
	.size		.nv.reservedSmem.offset0,0x4
